//
// Generated by NVIDIA NVVM Compiler
//
// Compiler Build ID: CL-36424714
// Cuda compilation tools, release 13.0, V13.0.88
// Based on NVVM 20.0.0
//

.version 9.0
.target sm_100
.address_size 64

	// .globl	_Z1kPi

.visible .entry _Z1kPi(
	.param .u64 .ptr .align 1 _Z1kPi_param_0
)
{
	.reg .b32 	%r<2>;
	.reg .b64 	%rd<3>;

	ld.param.u64 	%rd1, [_Z1kPi_param_0];
	cvta.to.global.u64 	%rd2, %rd1;
	mov.b32 	%r1, 99999;
	st.global.u32 	[%rd2], %r1;
	ret;

}


// ===== COMPILED SASS (sm_100) =====

	.target	sm_100

	.elftype	@"ET_EXEC"


//--------------------- .note.nv.tkinfo           --------------------------
	.section	.note.nv.tkinfo,"",@"SHT_NOTE"
	.sectionflags	@"SHF_NOTE_NV_TKINFO"
	.tkinfo
        /*0018*/ 	.word	0x00000002
        /*0030*/ 	.string	""
        /*0030*/ 	.string	"ptxas"
        /*0030*/ 	.string	"Cuda compilation tools, release 13.0, V13.0.88"
        /*0030*/ 	.string	"Build cuda_13.0.r13.0/compiler.36424714_0"
        /*0030*/ 	.string	"-arch sm_100 -m 64 "



//--------------------- .note.nv.cuinfo           --------------------------
	.section	.note.nv.cuinfo,"",@"SHT_NOTE"
	.sectionflags	@"SHF_NOTE_NV_CUINFO"
        /*0018*/ 	.short	0x0002
        /*001a*/ 	.short	0x0064
        /*001c*/ 	.short	0x0082
	.zero		2


//--------------------- .nv.info                  --------------------------
	.section	.nv.info,"",@"SHT_CUDA_INFO"
	.align	4


	//----- nvinfo : EIATTR_REGCOUNT
	.align		4
        /*0000*/ 	.byte	0x04, 0x2f
        /*0002*/ 	.short	(.L_1 - .L_0)
	.align		4
.L_0:
        /*0004*/ 	.word	index@(_Z1kPi)
        /*0008*/ 	.word	0x00000008


	//----- nvinfo : EIATTR_FRAME_SIZE
	.align		4
.L_1:
        /*000c*/ 	.byte	0x04, 0x11
        /*000e*/ 	.short	(.L_3 - .L_2)
	.align		4
.L_2:
        /*0010*/ 	.word	index@(_Z1kPi)
        /*0014*/ 	.word	0x00000000


	//----- nvinfo : EIATTR_MIN_STACK_SIZE
	.align		4
.L_3:
        /*0018*/ 	.byte	0x04, 0x12
        /*001a*/ 	.short	(.L_5 - .L_4)
	.align		4
.L_4:
        /*001c*/ 	.word	index@(_Z1kPi)
        /*0020*/ 	.word	0x00000000
.L_5:


//--------------------- .nv.compat                --------------------------
	.section	.nv.compat,"",@"SHT_CUDA_COMPAT_INFO"
	.align	4
        /*0000*/ 	.byte	0x02, 0x09, 0x00, 0x00, 0x02, 0x02, 0x01, 0x00, 0x02, 0x05, 0x05, 0x00, 0x03, 0x07, 0x01, 0x01
        /*0010*/ 	.byte	0x02, 0x03, 0x00, 0x00, 0x02, 0x06, 0x01, 0x00, 0x04, 0x0b, 0x08, 0x00, 0x09, 0x00, 0x00, 0x00
        /*0020*/ 	.byte	0x00, 0x00, 0x00, 0x00


//--------------------- .nv.info._Z1kPi           --------------------------
	.section	.nv.info._Z1kPi,"",@"SHT_CUDA_INFO"
	.sectionflags	@""
	.align	4


	//----- nvinfo : EIATTR_CUDA_API_VERSION
	.align		4
        /*0000*/ 	.byte	0x04, 0x37
        /*0002*/ 	.short	(.L_7 - .L_6)
.L_6:
        /*0004*/ 	.word	0x00000082


	//----- nvinfo : EIATTR_KPARAM_INFO
	.align		4
.L_7:
        /*0008*/ 	.byte	0x04, 0x17
        /*000a*/ 	.short	(.L_9 - .L_8)
.L_8:
        /*000c*/ 	.word	0x00000000
        /*0010*/ 	.short	0x0000
        /*0012*/ 	.short	0x0000
        /*0014*/ 	.byte	0x00, 0xf5, 0x21, 0x00


	//----- nvinfo : EIATTR_SPARSE_MMA_MASK
	.align		4
.L_9:
        /*0018*/ 	.byte	0x03, 0x50
        /*001a*/ 	.short	0x0000


	//----- nvinfo : EIATTR_MAXREG_COUNT
	.align		4
        /*001c*/ 	.byte	0x03, 0x1b
        /*001e*/ 	.short	0x00ff


	//----- nvinfo : EIATTR_MERCURY_ISA_VERSION
	.align		4
        /*0020*/ 	.byte	0x03, 0x5f
        /*0022*/ 	.short	0x0101


	//----- nvinfo : EIATTR_VRC_CTA_INIT_COUNT
	.align		4
        /*0024*/ 	.byte	0x02, 0x4a
	.zero		1
	.zero		1


	//----- nvinfo : EIATTR_EXIT_INSTR_OFFSETS
	.align		4
        /*0028*/ 	.byte	0x04, 0x1c
        /*002a*/ 	.short	(.L_11 - .L_10)


	//   ....[0]....
.L_10:
        /*002c*/ 	.word	0x00000050


	//----- nvinfo : EIATTR_CBANK_PARAM_SIZE
	.align		4
.L_11:
        /*0030*/ 	.byte	0x03, 0x19
        /*0032*/ 	.short	0x0008


	//----- nvinfo : EIATTR_PARAM_CBANK
	.align		4
        /*0034*/ 	.byte	0x04, 0x0a
        /*0036*/ 	.short	(.L_13 - .L_12)
	.align		4
.L_12:
        /*0038*/ 	.word	index@(.nv.constant0._Z1kPi)
        /*003c*/ 	.short	0x0380
        /*003e*/ 	.short	0x0008


	//----- nvinfo : EIATTR_SW_WAR
	.align		4
.L_13:
        /*0040*/ 	.byte	0x04, 0x36
        /*0042*/ 	.short	(.L_15 - .L_14)
.L_14:
        /*0044*/ 	.word	0x00000008
.L_15:


//--------------------- .nv.callgraph             --------------------------
	.section	.nv.callgraph,"",@"SHT_CUDA_CALLGRAPH"
	.align	4
	.sectionentsize	8
	.align		4
        /*0000*/ 	.word	0x00000000
	.align		4
        /*0004*/ 	.word	0xffffffff
	.align		4
        /*0008*/ 	.word	0x00000000
	.align		4
        /*000c*/ 	.word	0xfffffffe
	.align		4
        /*0010*/ 	.word	0x00000000
	.align		4
        /*0014*/ 	.word	0xfffffffd
	.align		4
        /*0018*/ 	.word	0x00000000
	.align		4
        /*001c*/ 	.word	0xfffffffc


//--------------------- .text._Z1kPi              --------------------------
	.section	.text._Z1kPi,"ax",@progbits
	.align	128
        .global         _Z1kPi
        .type           _Z1kPi,@function
        .size           _Z1kPi,(.L_x_1 - _Z1kPi)
        .other          _Z1kPi,@"STO_CUDA_ENTRY STV_DEFAULT"
_Z1kPi:
.text._Z1kPi:
[----:B------:R-:W-:Y:S08]  /*0000*/  LDC R1, c[0x0][0x37c] ;  /* 0x0000df00ff017b82 */ /* 0x000ff00000000800 */
[----:B------:R-:W0:Y:S01]  /*0010*/  LDC.64 R2, c[0x0][0x380] ;  /* 0x0000e000ff027b82 */ /* 0x000e220000000a00 */
[----:B------:R-:W0:Y:S01]  /*0020*/  LDCU.64 UR4, c[0x0][0x358] ;  /* 0x00006b00ff0477ac */ /* 0x000e220008000a00 */
[----:B------:R-:W-:-:S05]  /*0030*/  HFMA2 R5, -RZ, RZ, 5.9604644775390625e-08, -0.00010102987289428710938 ;  /* 0x0001869fff057431 */ /* 0x000fca00000001ff */
[----:B0-----:R-:W-:Y:S01]  /*0040*/  STG.E desc[UR4][R2.64], R5 ;  /* 0x0000000502007986 */ /* 0x001fe2000c101904 */
[----:B------:R-:W-:Y:S05]  /*0050*/  EXIT ;  /* 0x000000000000794d */ /* 0x000fea0003800000 */
.L_x_0:
[----:B------:R-:W-:-:S00]  /*0060*/  BRA `(.L_x_0) ;  /* 0xfffffffc00fc7947 */ /* 0x000fc0000383ffff */
[----:B------:R-:W-:-:S00]  /*0070*/  NOP ;  /* 0x0000000000007918 */ /* 0x000fc00000000000 */
        /* <DEDUP_REMOVED lines=8> */
.L_x_1:


//--------------------- .nv.shared.reserved.0     --------------------------
	.section	.nv.shared.reserved.0,"aw",@nobits
	.weak		__nv_reservedSMEM_offset_0_alias
	.size		__nv_reservedSMEM_offset_0_alias, 0, 64
	.other		__nv_reservedSMEM_offset_0_alias,@"STO_CUDA_RESERVED_SHARED STV_DEFAULT"
__nv_reservedSMEM_offset_0_alias:
	.zero		0
	.zero		64


//--------------------- .nv.constant0._Z1kPi      --------------------------
	.section	.nv.constant0._Z1kPi,"a",@progbits
	.sectionflags	@""
	.align	4
.nv.constant0._Z1kPi:
	.zero		904


//--------------------- SYMBOLS --------------------------

	.type		.nv.reservedSmem.offset0,@object
	.size		.nv.reservedSmem.offset0,0x4
